//
// Generated by NVIDIA NVVM Compiler
//
// Compiler Build ID: CL-36424714
// Cuda compilation tools, release 13.0, V13.0.88
// Based on NVVM 20.0.0
//

.version 9.0
.target sm_100
.address_size 64

	// .globl	_Z9fd_kernelPdS_
.extern .func  (.param .b32 func_retval0) vprintf
(
	.param .b64 vprintf_param_0,
	.param .b64 vprintf_param_1
)
;
// _ZZ9fd_kernelPdS_E2df has been demoted
.global .align 1 .b8 $str[22] = {37, 105, 44, 32, 37, 105, 44, 32, 37, 105, 44, 32, 37, 105, 44, 32, 37, 105, 32, 10, 32};

.visible .entry _Z9fd_kernelPdS_(
	.param .u64 .ptr .align 1 _Z9fd_kernelPdS__param_0,
	.param .u64 .ptr .align 1 _Z9fd_kernelPdS__param_1
)
{
	.local .align 8 .b8 	__local_depot0[24];
	.reg .b64 	%SP;
	.reg .b64 	%SPL;
	.reg .pred 	%p<8>;
	.reg .b32 	%r<22>;
	.reg .b64 	%rd<20>;
	.reg .b64 	%fd<27>;
	// demoted variable
	.shared .align 8 .b8 _ZZ9fd_kernelPdS_E2df[24000];
	mov.u64 	%SPL, __local_depot0;
	cvta.local.u64 	%SP, %SPL;
	ld.param.u64 	%rd7, [_Z9fd_kernelPdS__param_0];
	ld.param.u64 	%rd8, [_Z9fd_kernelPdS__param_1];
	mov.u32 	%r1, %tid.x;
	setp.ne.s32 	%p2, %r1, 0;
	@%p2 bra 	$L__BB0_2;
	add.u64 	%rd9, %SP, 0;
	add.u64 	%rd10, %SPL, 0;
	mov.u32 	%r6, %ctaid.x;
	mov.u32 	%r7, %ntid.x;
	mov.u32 	%r8, %nctaid.x;
	mov.b32 	%r9, 0;
	st.local.v2.u32 	[%rd10], {%r9, %r6};
	st.local.v2.u32 	[%rd10+8], {%r7, %r8};
	mov.b32 	%r10, 10000;
	st.local.u32 	[%rd10+16], %r10;
	mov.u64 	%rd11, $str;
	cvta.global.u64 	%rd12, %rd11;
	{ // callseq 0, 0
	.param .b64 param0;
	st.param.b64 	[param0], %rd12;
	.param .b64 param1;
	st.param.b64 	[param1], %rd9;
	.param .b32 retval0;
	call.uni (retval0), 
	vprintf, 
	(
	param0, 
	param1
	);
	ld.param.b32 	%r11, [retval0];
	} // callseq 0
$L__BB0_2:
	mov.u32 	%r13, %ctaid.x;
	mov.u32 	%r14, %ntid.x;
	mad.lo.s32 	%r21, %r13, %r14, %r1;
	shl.b32 	%r17, %r1, 3;
	mov.u32 	%r18, _ZZ9fd_kernelPdS_E2df;
	add.s32 	%r3, %r18, %r17;
	setp.ne.s32 	%p3, %r1, 0;
	add.s32 	%r19, %r14, -1;
	setp.ne.s32 	%p4, %r1, %r19;
	and.pred  	%p1, %p3, %p4;
	mul.wide.u32 	%rd14, %r21, 8;
	mul.wide.u32 	%rd15, %r13, 8;
	sub.s64 	%rd16, %rd14, %rd15;
	cvta.to.global.u64 	%rd17, %rd7;
	add.s64 	%rd1, %rd17, %rd16;
	cvta.to.global.u64 	%rd2, %rd8;
	mov.b64 	%rd19, 160000;
	not.pred 	%p5, %p1;
$L__BB0_3:
	add.s64 	%rd4, %rd1, %rd19;
	ld.global.f64 	%fd1, [%rd4+-160000];
	st.shared.f64 	[%r3], %fd1;
	ld.global.f64 	%fd2, [%rd4+-80000];
	st.shared.f64 	[%r3+8000], %fd2;
	ld.global.f64 	%fd3, [%rd4];
	st.shared.f64 	[%r3+16000], %fd3;
	bar.sync 	0;
	add.s32 	%r20, %r21, 10000;
	mul.wide.s32 	%rd18, %r20, 8;
	add.s64 	%rd5, %rd2, %rd18;
	@%p5 bra 	$L__BB0_5;
	ld.shared.f64 	%fd4, [%r3+8000];
	ld.shared.f64 	%fd5, [%r3+8008];
	mul.f64 	%fd6, %fd5, 0d3FC0000000000000;
	fma.rn.f64 	%fd7, %fd4, 0d3FE0000000000000, %fd6;
	ld.shared.f64 	%fd8, [%r3+7992];
	fma.rn.f64 	%fd9, %fd8, 0d3FC0000000000000, %fd7;
	ld.shared.f64 	%fd10, [%r3];
	fma.rn.f64 	%fd11, %fd10, 0d3FC0000000000000, %fd9;
	ld.shared.f64 	%fd12, [%r3+16000];
	fma.rn.f64 	%fd13, %fd12, 0d3FC0000000000000, %fd11;
	st.global.f64 	[%rd5], %fd13;
$L__BB0_5:
	ld.global.f64 	%fd14, [%rd4+-80000];
	st.shared.f64 	[%r3], %fd14;
	ld.global.f64 	%fd15, [%rd4];
	st.shared.f64 	[%r3+8000], %fd15;
	ld.global.f64 	%fd16, [%rd4+80000];
	st.shared.f64 	[%r3+16000], %fd16;
	bar.sync 	0;
	@%p5 bra 	$L__BB0_7;
	ld.shared.f64 	%fd17, [%r3+8000];
	ld.shared.f64 	%fd18, [%r3+8008];
	mul.f64 	%fd19, %fd18, 0d3FC0000000000000;
	fma.rn.f64 	%fd20, %fd17, 0d3FE0000000000000, %fd19;
	ld.shared.f64 	%fd21, [%r3+7992];
	fma.rn.f64 	%fd22, %fd21, 0d3FC0000000000000, %fd20;
	ld.shared.f64 	%fd23, [%r3];
	fma.rn.f64 	%fd24, %fd23, 0d3FC0000000000000, %fd22;
	ld.shared.f64 	%fd25, [%r3+16000];
	fma.rn.f64 	%fd26, %fd25, 0d3FC0000000000000, %fd24;
	st.global.f64 	[%rd5+80000], %fd26;
$L__BB0_7:
	add.s64 	%rd19, %rd19, 160000;
	add.s32 	%r21, %r21, 20000;
	setp.ne.s64 	%p7, %rd19, 800000000;
	@%p7 bra 	$L__BB0_3;
	ret;

}


// ===== COMPILED SASS (sm_100) =====

	.target	sm_100

	.elftype	@"ET_EXEC"


//--------------------- .note.nv.tkinfo           --------------------------
	.section	.note.nv.tkinfo,"",@"SHT_NOTE"
	.sectionflags	@"SHF_NOTE_NV_TKINFO"
	.tkinfo
        /*0018*/ 	.word	0x00000002
        /*0030*/ 	.string	""
        /*0030*/ 	.string	"ptxas"
        /*0030*/ 	.string	"Cuda compilation tools, release 13.0, V13.0.88"
        /*0030*/ 	.string	"Build cuda_13.0.r13.0/compiler.36424714_0"
        /*0030*/ 	.string	"-arch sm_100 -m 64 "



//--------------------- .note.nv.cuinfo           --------------------------
	.section	.note.nv.cuinfo,"",@"SHT_NOTE"
	.sectionflags	@"SHF_NOTE_NV_CUINFO"
        /*0018*/ 	.short	0x0002
        /*001a*/ 	.short	0x0064
        /*001c*/ 	.short	0x0082
	.zero		2


//--------------------- .nv.info                  --------------------------
	.section	.nv.info,"",@"SHT_CUDA_INFO"
	.align	4


	//----- nvinfo : EIATTR_REGCOUNT
	.align		4
        /*0000*/ 	.byte	0x04, 0x2f
        /*0002*/ 	.short	(.L_2 - .L_1)
	.align		4
.L_1:
        /*0004*/ 	.word	index@(_Z9fd_kernelPdS_)
        /*0008*/ 	.word	0x0000001a


	//----- nvinfo : EIATTR_FRAME_SIZE
	.align		4
.L_2:
        /*000c*/ 	.byte	0x04, 0x11
        /*000e*/ 	.short	(.L_4 - .L_3)
	.align		4
.L_3:
        /*0010*/ 	.word	index@(_Z9fd_kernelPdS_)
        /*0014*/ 	.word	0x00000018


	//----- nvinfo : EIATTR_MIN_STACK_SIZE
	.align		4
.L_4:
        /*0018*/ 	.byte	0x04, 0x12
        /*001a*/ 	.short	(.L_6 - .L_5)
	.align		4
.L_5:
        /*001c*/ 	.word	index@(_Z9fd_kernelPdS_)
        /*0020*/ 	.word	0x00000018
.L_6:


//--------------------- .nv.compat                --------------------------
	.section	.nv.compat,"",@"SHT_CUDA_COMPAT_INFO"
	.align	4
        /*0000*/ 	.byte	0x02, 0x09, 0x00, 0x00, 0x02, 0x02, 0x01, 0x00, 0x02, 0x05, 0x05, 0x00, 0x03, 0x07, 0x01, 0x01
        /*0010*/ 	.byte	0x02, 0x03, 0x00, 0x00, 0x02, 0x06, 0x01, 0x00, 0x04, 0x0b, 0x08, 0x00, 0x01, 0x00, 0x00, 0x00
        /*0020*/ 	.byte	0x00, 0x00, 0x00, 0x00


//--------------------- .nv.info._Z9fd_kernelPdS_ --------------------------
	.section	.nv.info._Z9fd_kernelPdS_,"",@"SHT_CUDA_INFO"
	.sectionflags	@""
	.align	4


	//----- nvinfo : EIATTR_CUDA_API_VERSION
	.align		4
        /*0000*/ 	.byte	0x04, 0x37
        /*0002*/ 	.short	(.L_8 - .L_7)
.L_7:
        /*0004*/ 	.word	0x00000082


	//----- nvinfo : EIATTR_KPARAM_INFO
	.align		4
.L_8:
        /*0008*/ 	.byte	0x04, 0x17
        /*000a*/ 	.short	(.L_10 - .L_9)
.L_9:
        /*000c*/ 	.word	0x00000000
        /*0010*/ 	.short	0x0001
        /*0012*/ 	.short	0x0008
        /*0014*/ 	.byte	0x00, 0xf5, 0x21, 0x00


	//----- nvinfo : EIATTR_KPARAM_INFO
	.align		4
.L_10:
        /*0018*/ 	.byte	0x04, 0x17
        /*001a*/ 	.short	(.L_12 - .L_11)
.L_11:
        /*001c*/ 	.word	0x00000000
        /*0020*/ 	.short	0x0000
        /*0022*/ 	.short	0x0000
        /*0024*/ 	.byte	0x00, 0xf5, 0x21, 0x00


	//----- nvinfo : EIATTR_SPARSE_MMA_MASK
	.align		4
.L_12:
        /*0028*/ 	.byte	0x03, 0x50
        /*002a*/ 	.short	0x0000


	//----- nvinfo : EIATTR_MAXREG_COUNT
	.align		4
        /*002c*/ 	.byte	0x03, 0x1b
        /*002e*/ 	.short	0x00ff


	//----- nvinfo : EIATTR_NUM_BARRIERS
	.align		4
        /*0030*/ 	.byte	0x02, 0x4c
        /*0032*/ 	.byte	0x01
	.zero		1


	//----- nvinfo : EIATTR_EXTERNS
	.align		4
        /*0034*/ 	.byte	0x04, 0x0f
        /*0036*/ 	.short	(.L_14 - .L_13)


	//   ....[0]....
	.align		4
.L_13:
        /*0038*/ 	.word	index@(vprintf)


	//----- nvinfo : EIATTR_MERCURY_ISA_VERSION
	.align		4
.L_14:
        /*003c*/ 	.byte	0x03, 0x5f
        /*003e*/ 	.short	0x0101


	//----- nvinfo : EIATTR_VRC_CTA_INIT_COUNT
	.align		4
        /*0040*/ 	.byte	0x02, 0x4a
	.zero		1
	.zero		1


	//----- nvinfo : EIATTR_SYSCALL_OFFSETS
	.align		4
        /*0044*/ 	.byte	0x04, 0x46
        /*0046*/ 	.short	(.L_16 - .L_15)


	//   ....[0]....
.L_15:
        /*0048*/ 	.word	0x00000180


	//----- nvinfo : EIATTR_EXIT_INSTR_OFFSETS
	.align		4
.L_16:
        /*004c*/ 	.byte	0x04, 0x1c
        /*004e*/ 	.short	(.L_18 - .L_17)


	//   ....[0]....
.L_17:
        /*0050*/ 	.word	0x000006f0


	//----- nvinfo : EIATTR_CRS_STACK_SIZE
	.align		4
.L_18:
        /*0054*/ 	.byte	0x04, 0x1e
        /*0056*/ 	.short	(.L_20 - .L_19)
.L_19:
        /*0058*/ 	.word	0x00000000


	//----- nvinfo : EIATTR_CBANK_PARAM_SIZE
	.align		4
.L_20:
        /*005c*/ 	.byte	0x03, 0x19
        /*005e*/ 	.short	0x0010


	//----- nvinfo : EIATTR_PARAM_CBANK
	.align		4
        /*0060*/ 	.byte	0x04, 0x0a
        /*0062*/ 	.short	(.L_22 - .L_21)
	.align		4
.L_21:
        /*0064*/ 	.word	index@(.nv.constant0._Z9fd_kernelPdS_)
        /*0068*/ 	.short	0x0380
        /*006a*/ 	.short	0x0010


	//----- nvinfo : EIATTR_SW_WAR
	.align		4
.L_22:
        /*006c*/ 	.byte	0x04, 0x36
        /*006e*/ 	.short	(.L_24 - .L_23)
.L_23:
        /*0070*/ 	.word	0x00000008
.L_24:


//--------------------- .nv.callgraph             --------------------------
	.section	.nv.callgraph,"",@"SHT_CUDA_CALLGRAPH"
	.align	4
	.sectionentsize	8
	.align		4
        /*0000*/ 	.word	0x00000000
	.align		4
        /*0004*/ 	.word	0xffffffff
	.align		4
        /*0008*/ 	.word	index@(_Z9fd_kernelPdS_)
	.align		4
        /*000c*/ 	.word	index@(vprintf)
	.align		4
        /*0010*/ 	.word	0x00000000
	.align		4
        /*0014*/ 	.word	0xfffffffe
	.align		4
        /*0018*/ 	.word	0x00000000
	.align		4
        /*001c*/ 	.word	0xfffffffd
	.align		4
        /*0020*/ 	.word	0x00000000
	.align		4
        /*0024*/ 	.word	0xfffffffc


//--------------------- .nv.constant4             --------------------------
	.section	.nv.constant4,"a",@progbits
	.align	8
	.align		8
.nv.constant4:
        /*0000*/ 	.dword	vprintf
	.align		8
        /*0008*/ 	.dword	$str


//--------------------- .text._Z9fd_kernelPdS_    --------------------------
	.section	.text._Z9fd_kernelPdS_,"ax",@progbits
	.align	128
        .global         _Z9fd_kernelPdS_
        .type           _Z9fd_kernelPdS_,@function
        .size           _Z9fd_kernelPdS_,(.L_x_6 - _Z9fd_kernelPdS_)
        .other          _Z9fd_kernelPdS_,@"STO_CUDA_ENTRY STV_DEFAULT"
_Z9fd_kernelPdS_:
.text._Z9fd_kernelPdS_:
[----:B------:R-:W0:Y:S01]  /*0000*/  LDC R1, c[0x0][0x37c] ;  /* 0x0000df00ff017b82 */ /* 0x000e220000000800 */
[----:B------:R-:W1:Y:S01]  /*0010*/  S2R R16, SR_TID.X ;  /* 0x0000000000107919 */ /* 0x000e620000002100 */
[----:B------:R-:W2:Y:S01]  /*0020*/  LDCU UR4, c[0x0][0x2f8] ;  /* 0x00005f00ff0477ac */ /* 0x000ea20008000800 */
[----:B0-----:R-:W-:Y:S01]  /*0030*/  VIADD R1, R1, 0xffffffe8 ;  /* 0xffffffe801017836 */ /* 0x001fe20000000000 */
[----:B------:R-:W-:Y:S01]  /*0040*/  BSSY.RECONVERGENT B6, `(.L_x_0) ;  /* 0x0000015000067945 */ /* 0x000fe20003800200 */
[----:B------:R-:W0:Y:S03]  /*0050*/  LDCU UR5, c[0x0][0x2fc] ;  /* 0x00005f80ff0577ac */ /* 0x000e260008000800 */
[----:B--2---:R-:W-:-:S05]  /*0060*/  IADD3 R6, P1, PT, R1, UR4, RZ ;  /* 0x0000000401067c10 */ /* 0x004fca000ff3e0ff */
[----:B0-----:R-:W-:Y:S01]  /*0070*/  IMAD.X R7, RZ, RZ, UR5, P1 ;  /* 0x00000005ff077e24 */ /* 0x001fe200088e06ff */
[----:B-1----:R-:W-:-:S13]  /*0080*/  ISETP.NE.AND P0, PT, R16, RZ, PT ;  /* 0x000000ff1000720c */ /* 0x002fda0003f05270 */
[----:B------:R-:W-:Y:S05]  /*0090*/  @P0 BRA `(.L_x_1) ;  /* 0x00000000003c0947 */ /* 0x000fea0003800000 */
[----:B------:R-:W0:Y:S01]  /*00a0*/  S2R R13, SR_CTAID.X ;  /* 0x00000000000d7919 */ /* 0x000e220000002500 */
[----:B------:R-:W1:Y:S01]  /*00b0*/  LDC R8, c[0x0][0x360] ;  /* 0x0000d800ff087b82 */ /* 0x000e620000000800 */
[----:B------:R-:W-:Y:S01]  /*00c0*/  IMAD.MOV.U32 R12, RZ, RZ, RZ ;  /* 0x000000ffff0c7224 */ /* 0x000fe200078e00ff */
[----:B------:R-:W-:Y:S01]  /*00d0*/  MOV R0, 0x0 ;  /* 0x0000000000007802 */ /* 0x000fe20000000f00 */
[----:B------:R-:W-:Y:S01]  /*00e0*/  IMAD.MOV.U32 R10, RZ, RZ, 0x2710 ;  /* 0x00002710ff0a7424 */ /* 0x000fe200078e00ff */
[----:B------:R-:W2:Y:S04]  /*00f0*/  LDCU.64 UR4, c[0x4][0x8] ;  /* 0x01000100ff0477ac */ /* 0x000ea80008000a00 */
[----:B------:R-:W1:Y:S01]  /*0100*/  LDC R9, c[0x0][0x370] ;  /* 0x0000dc00ff097b82 */ /* 0x000e620000000800 */
[----:B------:R3:W-:Y:S07]  /*0110*/  STL [R1+0x10], R10 ;  /* 0x0000100a01007387 */ /* 0x0007ee0000100800 */
[----:B------:R3:W4:Y:S01]  /*0120*/  LDC.64 R2, c[0x4][R0] ;  /* 0x0100000000027b82 */ /* 0x0007220000000a00 */
[----:B--2---:R-:W-:-:S02]  /*0130*/  IMAD.U32 R4, RZ, RZ, UR4 ;  /* 0x00000004ff047e24 */ /* 0x004fc4000f8e00ff */
[----:B------:R-:W-:Y:S01]  /*0140*/  IMAD.U32 R5, RZ, RZ, UR5 ;  /* 0x00000005ff057e24 */ /* 0x000fe2000f8e00ff */
[----:B0-----:R3:W-:Y:S04]  /*0150*/  STL.64 [R1], R12 ;  /* 0x0000000c01007387 */ /* 0x0017e80000100a00 */
[----:B-1----:R3:W-:Y:S02]  /*0160*/  STL.64 [R1+0x8], R8 ;  /* 0x0000080801007387 */ /* 0x0027e40000100a00 */
[----:B------:R-:W-:-:S07]  /*0170*/  LEPC R20, `(.L_x_1) ;  /* 0x000000001014794e */ /* 0x000fce0000000000 */
[----:B---34-:R-:W-:Y:S05]  /*0180*/  CALL.ABS.NOINC R2 ;  /* 0x0000000002007343 */ /* 0x018fea0003c00000 */
.L_x_1:
[----:B------:R-:W-:Y:S05]  /*0190*/  BSYNC.RECONVERGENT B6 ;  /* 0x0000000000067941 */ /* 0x000fea0003800200 */
.L_x_0:
[----:B------:R-:W0:Y:S01]  /*01a0*/  S2R R7, SR_CTAID.X ;  /* 0x0000000000077919 */ /* 0x000e220000002500 */
[----:B------:R-:W1:Y:S01]  /*01b0*/  LDCU UR4, c[0x0][0x360] ;  /* 0x00006c00ff0477ac */ /* 0x000e620008000800 */
[----:B------:R-:W2:Y:S01]  /*01c0*/  S2UR UR5, SR_CgaCtaId ;  /* 0x00000000000579c3 */ /* 0x000ea20000008800 */
[----:B------:R-:W-:Y:S01]  /*01d0*/  IMAD.MOV.U32 R6, RZ, RZ, RZ ;  /* 0x000000ffff067224 */ /* 0x000fe200078e00ff */
[----:B------:R-:W3:Y:S06]  /*01e0*/  LDCU.64 UR8, c[0x0][0x380] ;  /* 0x00007000ff0877ac */ /* 0x000eec0008000a00 */
[----:B------:R-:W4:Y:S08]  /*01f0*/  LDC.64 R20, c[0x0][0x358] ;  /* 0x0000d600ff147b82 */ /* 0x000f300000000a00 */
[----:B------:R-:W4:Y:S01]  /*0200*/  LDC.64 R2, c[0x0][0x388] ;  /* 0x0000e200ff027b82 */ /* 0x000f220000000a00 */
[----:B-1----:R-:W-:-:S06]  /*0210*/  UIADD3 UR6, UPT, UPT, UR4, -0x1, URZ ;  /* 0xffffffff04067890 */ /* 0x002fcc000fffe0ff */
[----:B------:R-:W-:-:S04]  /*0220*/  ISETP.NE.AND P0, PT, R16, UR6, PT ;  /* 0x0000000610007c0c */ /* 0x000fc8000bf05270 */
[----:B------:R-:W-:Y:S01]  /*0230*/  ISETP.NE.AND P0, PT, R16, RZ, P0 ;  /* 0x000000ff1000720c */ /* 0x000fe20000705270 */
[----:B0-----:R-:W-:-:S04]  /*0240*/  IMAD.WIDE.U32 R4, R7, 0x8, RZ ;  /* 0x0000000807047825 */ /* 0x001fc800078e00ff */
[----:B------:R-:W-:Y:S01]  /*0250*/  IMAD R0, R7, UR4, R16 ;  /* 0x0000000407007c24 */ /* 0x000fe2000f8e0210 */
[----:B------:R-:W-:Y:S01]  /*0260*/  UMOV UR4, 0x400 ;  /* 0x0000040000047882 */ /* 0x000fe20000000000 */
[----:B------:R-:W-:Y:S01]  /*0270*/  IMAD.MOV.U32 R7, RZ, RZ, 0x27100 ;  /* 0x00027100ff077424 */ /* 0x000fe200078e00ff */
[----:B--2---:R-:W-:Y:S01]  /*0280*/  ULEA UR4, UR5, UR4, 0x18 ;  /* 0x0000000405047291 */ /* 0x004fe2000f8ec0ff */
[----:B------:R-:W-:-:S03]  /*0290*/  IMAD.WIDE.U32 R4, R0, 0x8, -R4 ;  /* 0x0000000800047825 */ /* 0x000fc600078e0804 */
[----:B---3--:R-:W-:Y:S02]  /*02a0*/  IADD3 R4, P1, PT, R4, UR8, RZ ;  /* 0x0000000804047c10 */ /* 0x008fe4000ff3e0ff */
[----:B------:R-:W-:Y:S02]  /*02b0*/  LEA R16, R16, UR4, 0x3 ;  /* 0x0000000410107c11 */ /* 0x000fe4000f8e18ff */
[----:B------:R-:W-:-:S09]  /*02c0*/  IADD3.X R5, PT, PT, R5, UR9, RZ, P1, !PT ;  /* 0x0000000905057c10 */ /* 0x000fd20008ffe4ff */
.L_x_4:
[C---:B----4-:R-:W-:Y:S02]  /*02d0*/  R2UR UR4, R20.reuse ;  /* 0x00000000140472ca */ /* 0x050fe400000e0000 */
[C---:B------:R-:W-:Y:S02]  /*02e0*/  R2UR UR5, R21.reuse ;  /* 0x00000000150572ca */ /* 0x040fe400000e0000 */
[C---:B------:R-:W-:Y:S02]  /*02f0*/  R2UR UR6, R20.reuse ;  /* 0x00000000140672ca */ /* 0x040fe400000e0000 */
[C---:B------:R-:W-:Y:S02]  /*0300*/  R2UR UR7, R21.reuse ;  /* 0x00000000150772ca */ /* 0x040fe400000e0000 */
[----:B------:R-:W-:Y:S02]  /*0310*/  R2UR UR8, R20 ;  /* 0x00000000140872ca */ /* 0x000fe400000e0000 */
[----:B------:R-:W-:-:S02]  /*0320*/  R2UR UR9, R21 ;  /* 0x00000000150972ca */ /* 0x000fc400000e0000 */
[----:B-1----:R-:W-:-:S05]  /*0330*/  IADD3 R8, P1, PT, R7, R4, RZ ;  /* 0x0000000407087210 */ /* 0x002fca0007f3e0ff */
[----:B------:R-:W-:-:S05]  /*0340*/  IMAD.X R9, R6, 0x1, R5, P1 ;  /* 0x0000000106097824 */ /* 0x000fca00008e0605 */
[----:B0-----:R-:W2:Y:S04]  /*0350*/  LDG.E.64 R10, desc[UR4][R8.64+-0x27100] ;  /* 0xfd8f0004080a7981 */ /* 0x001ea8000c1e1b00 */
[----:B------:R-:W3:Y:S04]  /*0360*/  LDG.E.64 R12, desc[UR6][R8.64+-0x13880] ;  /* 0xfec78006080c7981 */ /* 0x000ee8000c1e1b00 */
[----:B------:R-:W4:Y:S01]  /*0370*/  LDG.E.64 R14, desc[UR8][R8.64] ;  /* 0x00000008080e7981 */ /* 0x000f22000c1e1b00 */
[----:B------:R-:W-:Y:S05]  /*0380*/  WARPSYNC.ALL ;  /* 0x0000000000007948 */ /* 0x000fea0003800000 */
[----:B--2---:R-:W-:Y:S04]  /*0390*/  STS.64 [R16], R10 ;  /* 0x0000000a10007388 */ /* 0x004fe80000000a00 */
[----:B---3--:R-:W-:Y:S04]  /*03a0*/  STS.64 [R16+0x1f40], R12 ;  /* 0x001f400c10007388 */ /* 0x008fe80000000a00 */
[----:B----4-:R-:W-:Y:S01]  /*03b0*/  STS.64 [R16+0x3e80], R14 ;  /* 0x003e800e10007388 */ /* 0x010fe20000000a00 */
[----:B------:R-:W-:Y:S01]  /*03c0*/  BAR.SYNC.DEFER_BLOCKING 0x0 ;  /* 0x0000000000007b1d */ /* 0x000fe20000010000 */
[----:B------:R-:W-:-:S02]  /*03d0*/  @P0 R2UR UR4, R20 ;  /* 0x00000000140402ca */ /* 0x000fc400000e0000 */
[C---:B------:R-:W-:Y:S02]  /*03e0*/  @P0 R2UR UR5, R21.reuse ;  /* 0x00000000150502ca */ /* 0x040fe400000e0000 */
[C---:B------:R-:W-:Y:S02]  /*03f0*/  R2UR UR6, R20.reuse ;  /* 0x00000000140672ca */ /* 0x040fe400000e0000 */
[C---:B------:R-:W-:Y:S02]  /*0400*/  R2UR UR7, R21.reuse ;  /* 0x00000000150772ca */ /* 0x040fe400000e0000 */
[C---:B------:R-:W-:Y:S02]  /*0410*/  R2UR UR8, R20.reuse ;  /* 0x00000000140872ca */ /* 0x040fe400000e0000 */
[----:B------:R-:W-:Y:S02]  /*0420*/  R2UR UR9, R21 ;  /* 0x00000000150972ca */ /* 0x000fe400000e0000 */
[----:B------:R-:W-:-:S02]  /*0430*/  R2UR UR10, R20 ;  /* 0x00000000140a72ca */ /* 0x000fc400000e0000 */
[----:B------:R-:W-:Y:S01]  /*0440*/  R2UR UR11, R21 ;  /* 0x00000000150b72ca */ /* 0x000fe200000e0000 */
[----:B------:R-:W0:Y:S04]  /*0450*/  @P0 LDS.64 R22, [R16+0x1f48] ;  /* 0x001f480010160984 */ /* 0x000e280000000a00 */
[----:B------:R-:W1:Y:S04]  /*0460*/  @P0 LDS.64 R18, [R16+0x1f40] ;  /* 0x001f400010120984 */ /* 0x000e680000000a00 */
[----:B------:R-:W2:Y:S04]  /*0470*/  @P0 LDS.64 R14, [R16+0x1f38] ;  /* 0x001f3800100e0984 */ /* 0x000ea80000000a00 */
[----:B------:R-:W3:Y:S04]  /*0480*/  @P0 LDS.64 R12, [R16] ;  /* 0x00000000100c0984 */ /* 0x000ee80000000a00 */
[----:B------:R-:W4:Y:S01]  /*0490*/  @P0 LDS.64 R10, [R16+0x3e80] ;  /* 0x003e8000100a0984 */ /* 0x000f220000000a00 */
[----:B0-----:R-:W-:-:S08]  /*04a0*/  @P0 DMUL R22, R22, 0.125 ;  /* 0x3fc0000016160828 */ /* 0x001fd00000000000 */
[----:B-1----:R-:W-:-:S08]  /*04b0*/  @P0 DFMA R18, R18, 0.5, R22 ;  /* 0x3fe000001212082b */ /* 0x002fd00000000016 */
[----:B--2---:R-:W-:-:S08]  /*04c0*/  @P0 DFMA R14, R14, 0.125, R18 ;  /* 0x3fc000000e0e082b */ /* 0x004fd00000000012 */
[----:B---3--:R-:W-:Y:S01]  /*04d0*/  @P0 DFMA R12, R12, 0.125, R14 ;  /* 0x3fc000000c0c082b */ /* 0x008fe2000000000e */
[----:B------:R-:W-:-:S07]  /*04e0*/  VIADD R15, R0, 0x2710 ;  /* 0x00002710000f7836 */ /* 0x000fce0000000000 */
[----:B----4-:R-:W-:Y:S01]  /*04f0*/  @P0 DFMA R12, R10, 0.125, R12 ;  /* 0x3fc000000a0c082b */ /* 0x010fe2000000000c */
[----:B------:R-:W-:-:S06]  /*0500*/  IMAD.WIDE R10, R15, 0x8, R2 ;  /* 0x000000080f0a7825 */ /* 0x000fcc00078e0202 */
[----:B------:R0:W-:Y:S04]  /*0510*/  @P0 STG.E.64 desc[UR4][R10.64], R12 ;  /* 0x0000000c0a000986 */ /* 0x0001e8000c101b04 */
[----:B------:R-:W2:Y:S04]  /*0520*/  LDG.E.64 R14, desc[UR6][R8.64+-0x13880] ;  /* 0xfec78006080e7981 */ /* 0x000ea8000c1e1b00 */
[----:B------:R-:W3:Y:S04]  /*0530*/  LDG.E.64 R18, desc[UR8][R8.64] ;  /* 0x0000000808127981 */ /* 0x000ee8000c1e1b00 */
[----:B------:R-:W4:Y:S01]  /*0540*/  LDG.E.64 R22, desc[UR10][R8.64+0x13880] ;  /* 0x0138800a08167981 */ /* 0x000f22000c1e1b00 */
[----:B------:R-:W-:Y:S01]  /*0550*/  IADD3 R7, P1, PT, R7, 0x27100, RZ ;  /* 0x0002710007077810 */ /* 0x000fe20007f3e0ff */
[----:B------:R-:W-:Y:S04]  /*0560*/  BSSY.RECONVERGENT B0, `(.L_x_2) ;  /* 0x0000016000007945 */ /* 0x000fe80003800200 */
[----:B------:R-:W-:Y:S01]  /*0570*/  IMAD.X R6, RZ, RZ, R6, P1 ;  /* 0x000000ffff067224 */ /* 0x000fe200008e0606 */
[----:B------:R-:W-:-:S04]  /*0580*/  ISETP.NE.U32.AND P1, PT, R7, 0x2faf0800, PT ;  /* 0x2faf08000700780c */ /* 0x000fc80003f25070 */
[----:B------:R-:W-:Y:S01]  /*0590*/  ISETP.NE.AND.EX P1, PT, R6, RZ, PT, P1 ;  /* 0x000000ff0600720c */ /* 0x000fe20003f25310 */
[----:B--2---:R0:W-:Y:S04]  /*05a0*/  STS.64 [R16], R14 ;  /* 0x0000000e10007388 */ /* 0x0041e80000000a00 */
[----:B---3--:R0:W-:Y:S04]  /*05b0*/  STS.64 [R16+0x1f40], R18 ;  /* 0x001f401210007388 */ /* 0x0081e80000000a00 */
[----:B----4-:R0:W-:Y:S01]  /*05c0*/  STS.64 [R16+0x3e80], R22 ;  /* 0x003e801610007388 */ /* 0x0101e20000000a00 */
[----:B------:R-:W-:Y:S06]  /*05d0*/  BAR.SYNC.DEFER_BLOCKING 0x0 ;  /* 0x0000000000007b1d */ /* 0x000fec0000010000 */
[----:B------:R-:W-:Y:S05]  /*05e0*/  @!P0 BRA `(.L_x_3) ;  /* 0x0000000000348947 */ /* 0x000fea0003800000 */
[----:B0-----:R-:W0:Y:S01]  /*05f0*/  LDS.64 R22, [R16+0x1f48] ;  /* 0x001f480010167984 */ /* 0x001e220000000a00 */
[----:B------:R-:W-:Y:S02]  /*0600*/  R2UR UR4, R20 ;  /* 0x00000000140472ca */ /* 0x000fe400000e0000 */
[----:B------:R-:W-:Y:S01]  /*0610*/  R2UR UR5, R21 ;  /* 0x00000000150572ca */ /* 0x000fe200000e0000 */
[----:B------:R-:W1:Y:S04]  /*0620*/  LDS.64 R18, [R16+0x1f40] ;  /* 0x001f400010127984 */ /* 0x000e680000000a00 */
[----:B------:R-:W2:Y:S04]  /*0630*/  LDS.64 R14, [R16+0x1f38] ;  /* 0x001f3800100e7984 */ /* 0x000ea80000000a00 */
[----:B------:R-:W3:Y:S04]  /*0640*/  LDS.64 R12, [R16] ;  /* 0x00000000100c7984 */ /* 0x000ee80000000a00 */
[----:B------:R-:W4:Y:S01]  /*0650*/  LDS.64 R8, [R16+0x3e80] ;  /* 0x003e800010087984 */ /* 0x000f220000000a00 */
[----:B0-----:R-:W-:-:S08]  /*0660*/  DMUL R22, R22, 0.125 ;  /* 0x3fc0000016167828 */ /* 0x001fd00000000000 */
[----:B-1----:R-:W-:-:S08]  /*0670*/  DFMA R18, R18, 0.5, R22 ;  /* 0x3fe000001212782b */ /* 0x002fd00000000016 */
[----:B--2---:R-:W-:-:S08]  /*0680*/  DFMA R14, R14, 0.125, R18 ;  /* 0x3fc000000e0e782b */ /* 0x004fd00000000012 */
[----:B---3--:R-:W-:-:S08]  /*0690*/  DFMA R12, R12, 0.125, R14 ;  /* 0x3fc000000c0c782b */ /* 0x008fd0000000000e */
[----:B----4-:R-:W-:-:S07]  /*06a0*/  DFMA R8, R8, 0.125, R12 ;  /* 0x3fc000000808782b */ /* 0x010fce000000000c */
[----:B------:R1:W-:Y:S04]  /*06b0*/  STG.E.64 desc[UR4][R10.64+0x13880], R8 ;  /* 0x013880080a007986 */ /* 0x0003e8000c101b04 */
.L_x_3:
[----:B------:R-:W-:Y:S05]  /*06c0*/  BSYNC.RECONVERGENT B0 ;  /* 0x0000000000007941 */ /* 0x000fea0003800200 */
.L_x_2:
[----:B------:R-:W-:Y:S01]  /*06d0*/  VIADD R0, R0, 0x4e20 ;  /* 0x00004e2000007836 */ /* 0x000fe20000000000 */
[----:B------:R-:W-:Y:S06]  /*06e0*/  @P1 BRA `(.L_x_4) ;  /* 0xfffffff800f81947 */ /* 0x000fec000383ffff */
[----:B------:R-:W-:Y:S05]  /*06f0*/  EXIT ;  /* 0x000000000000794d */ /* 0x000fea0003800000 */
.L_x_5:
[----:B------:R-:W-:-:S00]  /*0700*/  BRA `(.L_x_5) ;  /* 0xfffffffc00fc7947 */ /* 0x000fc0000383ffff */
[----:B------:R-:W-:-:S00]  /*0710*/  NOP ;  /* 0x0000000000007918 */ /* 0x000fc00000000000 */
        /* <DEDUP_REMOVED lines=14> */
.L_x_6:


//--------------------- .nv.global.init           --------------------------
	.section	.nv.global.init,"aw",@progbits
.nv.global.init:
	.type		$str,@object
	.size		$str,(.L_0 - $str)
$str:
        /*0000*/ 	.byte	0x25, 0x69, 0x2c, 0x20, 0x25, 0x69, 0x2c, 0x20, 0x25, 0x69, 0x2c, 0x20, 0x25, 0x69, 0x2c, 0x20
        /*0010*/ 	.byte	0x25, 0x69, 0x20, 0x0a, 0x20, 0x00
.L_0:


//--------------------- .nv.shared._Z9fd_kernelPdS_ --------------------------
	.section	.nv.shared._Z9fd_kernelPdS_,"aw",@nobits
	.sectionflags	@""
	.align	8
.nv.shared._Z9fd_kernelPdS_:
	.zero		25024


//--------------------- .nv.shared.reserved.0     --------------------------
	.section	.nv.shared.reserved.0,"aw",@nobits
	.weak		__nv_reservedSMEM_offset_0_alias
	.size		__nv_reservedSMEM_offset_0_alias, 0, 64
	.other		__nv_reservedSMEM_offset_0_alias,@"STO_CUDA_RESERVED_SHARED STV_DEFAULT"
__nv_reservedSMEM_offset_0_alias:
	.zero		0
	.zero		64


//--------------------- .nv.constant0._Z9fd_kernelPdS_ --------------------------
	.section	.nv.constant0._Z9fd_kernelPdS_,"a",@progbits
	.sectionflags	@""
	.align	4
.nv.constant0._Z9fd_kernelPdS_:
	.zero		912


//--------------------- SYMBOLS --------------------------

	.type		.nv.reservedSmem.offset0,@object
	.size		.nv.reservedSmem.offset0,0x4
	.type		.nv.reservedSmem.cap,@object
	.size		.nv.reservedSmem.cap,0x4
	.type		vprintf,@function
